	.headerflags	@"EF_CUDA_TEXMODE_UNIFIED EF_CUDA_64BIT_ADDRESS EF_CUDA_ACCELERATORS EF_CUDA_SM90 EF_CUDA_VIRTUAL_SM(EF_CUDA_SM90)"
	.elftype	@"ET_EXEC"


//--------------------- .nv.info                  --------------------------
	.section	.nv.info,"",@"SHT_CUDA_INFO"
	.align	4


	//----- nvinfo : EIATTR_REGCOUNT
	.align		4
        /*0000*/ 	.byte	0x04, 0x2f
        /*0002*/ 	.short	(.L_1 - .L_0)
	.align		4
.L_0:
        /*0004*/ 	.word	index@(triton_poi_fused_convolution_max_pool2d_with_indices_relu_12)
        /*0008*/ 	.word	0x00000020


	//----- nvinfo : EIATTR_MIN_STACK_SIZE
	.align		4
.L_1:
        /*000c*/ 	.byte	0x04, 0x12
        /*000e*/ 	.short	(.L_3 - .L_2)
	.align		4
.L_2:
        /*0010*/ 	.word	index@(triton_poi_fused_convolution_max_pool2d_with_indices_relu_12)
        /*0014*/ 	.word	0x00000000


	//----- nvinfo : EIATTR_FRAME_SIZE
	.align		4
.L_3:
        /*0018*/ 	.byte	0x04, 0x11
        /*001a*/ 	.short	(.L_5 - .L_4)
	.align		4
.L_4:
        /*001c*/ 	.word	index@(triton_poi_fused_convolution_max_pool2d_with_indices_relu_12)
        /*0020*/ 	.word	0x00000000


	//----- nvinfo : EIATTR_MIN_STACK_SIZE
	.align		4
.L_5:
        /*0024*/ 	.byte	0x04, 0x12
        /*0026*/ 	.short	(.L_7 - .L_6)
	.align		4
.L_6:
        /*0028*/ 	.word	index@(triton_poi_fused_convolution_max_pool2d_with_indices_relu_12)
        /*002c*/ 	.word	0x00000000
.L_7:


//--------------------- .nv.info.triton_poi_fused_convolution_max_pool2d_with_indices_relu_12 --------------------------
	.section	.nv.info.triton_poi_fused_convolution_max_pool2d_with_indices_relu_12,"",@"SHT_CUDA_INFO"
	.sectionflags	@""
	.align	4


	//----- nvinfo : EIATTR_CUDA_API_VERSION
	.align		4
        /*0000*/ 	.byte	0x04, 0x37
        /*0002*/ 	.short	(.L_9 - .L_8)
.L_8:
        /*0004*/ 	.word	0x0000007c


	//----- nvinfo : EIATTR_KPARAM_INFO
	.align		4
.L_9:
        /*0008*/ 	.byte	0x04, 0x17
        /*000a*/ 	.short	(.L_11 - .L_10)
.L_10:
        /*000c*/ 	.word	0x00000000
        /*0010*/ 	.short	0x0005
        /*0012*/ 	.short	0x0024
        /*0014*/ 	.byte	0x00, 0xf0, 0x11, 0x00


	//----- nvinfo : EIATTR_KPARAM_INFO
	.align		4
.L_11:
        /*0018*/ 	.byte	0x04, 0x17
        /*001a*/ 	.short	(.L_13 - .L_12)
.L_12:
        /*001c*/ 	.word	0x00000000
        /*0020*/ 	.short	0x0004
        /*0022*/ 	.short	0x0020
        /*0024*/ 	.byte	0x00, 0xf0, 0x11, 0x00


	//----- nvinfo : EIATTR_KPARAM_INFO
	.align		4
.L_13:
        /*0028*/ 	.byte	0x04, 0x17
        /*002a*/ 	.short	(.L_15 - .L_14)
.L_14:
        /*002c*/ 	.word	0x00000000
        /*0030*/ 	.short	0x0003
        /*0032*/ 	.short	0x0018
        /*0034*/ 	.byte	0x00, 0xf4, 0x21, 0x00


	//----- nvinfo : EIATTR_KPARAM_INFO
	.align		4
.L_15:
        /*0038*/ 	.byte	0x04, 0x17
        /*003a*/ 	.short	(.L_17 - .L_16)
.L_16:
        /*003c*/ 	.word	0x00000000
        /*0040*/ 	.short	0x0002
        /*0042*/ 	.short	0x0010
        /*0044*/ 	.byte	0x00, 0xf4, 0x21, 0x00


	//----- nvinfo : EIATTR_KPARAM_INFO
	.align		4
.L_17:
        /*0048*/ 	.byte	0x04, 0x17
        /*004a*/ 	.short	(.L_19 - .L_18)
.L_18:
        /*004c*/ 	.word	0x00000000
        /*0050*/ 	.short	0x0001
        /*0052*/ 	.short	0x0008
        /*0054*/ 	.byte	0x00, 0xf4, 0x21, 0x00


	//----- nvinfo : EIATTR_KPARAM_INFO
	.align		4
.L_19:
        /*0058*/ 	.byte	0x04, 0x17
        /*005a*/ 	.short	(.L_21 - .L_20)
.L_20:
        /*005c*/ 	.word	0x00000000
        /*0060*/ 	.short	0x0000
        /*0062*/ 	.short	0x0000
        /*0064*/ 	.byte	0x00, 0xf4, 0x21, 0x00


	//----- nvinfo : EIATTR_SPARSE_MMA_MASK
	.align		4
.L_21:
        /*0068*/ 	.byte	0x03, 0x50
        /*006a*/ 	.short	0x0000


	//----- nvinfo : EIATTR_MAXREG_COUNT
	.align		4
        /*006c*/ 	.byte	0x03, 0x1b
        /*006e*/ 	.short	0x00ff


	//----- nvinfo : EIATTR_EXIT_INSTR_OFFSETS
	.align		4
        /*0070*/ 	.byte	0x04, 0x1c
        /*0072*/ 	.short	(.L_23 - .L_22)


	//   ....[0]....
.L_22:
        /*0074*/ 	.word	0x000006b0


	//   ....[1]....
        /*0078*/ 	.word	0x000006d0


	//----- nvinfo : EIATTR_REQNTID
	.align		4
.L_23:
        /*007c*/ 	.byte	0x04, 0x10
        /*007e*/ 	.short	(.L_25 - .L_24)
.L_24:
        /*0080*/ 	.word	0x00000080
        /*0084*/ 	.word	0x00000001
        /*0088*/ 	.word	0x00000001


	//----- nvinfo : EIATTR_CBANK_PARAM_SIZE
	.align		4
.L_25:
        /*008c*/ 	.byte	0x03, 0x19
        /*008e*/ 	.short	0x0028


	//----- nvinfo : EIATTR_PARAM_CBANK
	.align		4
        /*0090*/ 	.byte	0x04, 0x0a
        /*0092*/ 	.short	(.L_27 - .L_26)
	.align		4
.L_26:
        /*0094*/ 	.word	index@(.nv.constant0.triton_poi_fused_convolution_max_pool2d_with_indices_relu_12)
        /*0098*/ 	.short	0x0210
        /*009a*/ 	.short	0x0028


	//----- nvinfo : EIATTR_SW_WAR
	.align		4
.L_27:
        /*009c*/ 	.byte	0x04, 0x36
        /*009e*/ 	.short	(.L_29 - .L_28)
.L_28:
        /*00a0*/ 	.word	0x00000008
.L_29:


//--------------------- .nv.callgraph             --------------------------
	.section	.nv.callgraph,"",@"SHT_CUDA_CALLGRAPH"
	.align	4
	.sectionentsize	8
	.align		4
        /*0000*/ 	.word	0x00000000
	.align		4
        /*0004*/ 	.word	0xffffffff
	.align		4
        /*0008*/ 	.word	0x00000000
	.align		4
        /*000c*/ 	.word	0xfffffffe
	.align		4
        /*0010*/ 	.word	0x00000000
	.align		4
        /*0014*/ 	.word	0xfffffffd
	.align		4
        /*0018*/ 	.word	0x00000000
	.align		4
        /*001c*/ 	.word	0xfffffffc


//--------------------- .text.triton_poi_fused_convolution_max_pool2d_with_indices_relu_12 --------------------------
	.section	.text.triton_poi_fused_convolution_max_pool2d_with_indices_relu_12,"ax",@progbits
	.sectionflags	@"SHF_BARRIERS=1"
	.align	128
        .global         triton_poi_fused_convolution_max_pool2d_with_indices_relu_12
        .type           triton_poi_fused_convolution_max_pool2d_with_indices_relu_12,@function
        .size           triton_poi_fused_convolution_max_pool2d_with_indices_relu_12,(.L_x_1 - triton_poi_fused_convolution_max_pool2d_with_indices_relu_12)
        .other          triton_poi_fused_convolution_max_pool2d_with_indices_relu_12,@"STO_CUDA_ENTRY STV_DEFAULT"
triton_poi_fused_convolution_max_pool2d_with_indices_relu_12:
.text.triton_poi_fused_convolution_max_pool2d_with_indices_relu_12:
[----:B------:R-:W0:Y:S01]  /*0000*/  LDC R1, c[0x0][0x28] ;  /* 0x00000a00ff017b82 */ /* 0x000e220000000800 */
[----:B------:R-:W1:Y:S07]  /*0010*/  S2R R22, SR_CTAID.Y ;  /* 0x0000000000167919 */ /* 0x000e6e0000002600 */
[----:B------:R-:W2:Y:S01]  /*0020*/  LDC.64 R4, c[0x0][0x218] ;  /* 0x00008600ff047b82 */ /* 0x000ea20000000a00 */
[----:B------:R-:W-:Y:S01]  /*0030*/  CS2R R10, SRZ ;  /* 0x00000000000a7805 */ /* 0x000fe2000001ff00 */
[----:B------:R-:W-:Y:S01]  /*0040*/  ULDC.64 UR6, c[0x0][0x208] ;  /* 0x0000820000067ab9 */ /* 0x000fe20000000a00 */
[----:B------:R-:W3:Y:S01]  /*0050*/  S2R R0, SR_TID.X ;  /* 0x0000000000007919 */ /* 0x000ee20000002100 */
[----:B------:R-:W4:Y:S04]  /*0060*/  S2R R2, SR_CTAID.X ;  /* 0x0000000000027919 */ /* 0x000f280000002500 */
[----:B------:R-:W5:Y:S08]  /*0070*/  LDC.64 R12, c[0x0][0x210] ;  /* 0x00008400ff0c7b82 */ /* 0x000f700000000a00 */
[----:B------:R-:W2:Y:S01]  /*0080*/  S2UR UR5, SR_CgaCtaId ;  /* 0x00000000000579c3 */ /* 0x000ea20000008800 */
[----:B------:R-:W-:-:S07]  /*0090*/  UMOV UR4, 0x400 ;  /* 0x0000040000047882 */ /* 0x000fce0000000000 */
[----:B------:R-:W5:Y:S01]  /*00a0*/  LDC.64 R26, c[0x0][0x220] ;  /* 0x00008800ff1a7b82 */ /* 0x000f620000000a00 */
[----:B-1----:R-:W-:Y:S01]  /*00b0*/  SHF.R.S32.HI R3, RZ, 0x1d, R22 ;  /* 0x0000001dff037819 */ /* 0x002fe20000011416 */
[----:B------:R-:W-:-:S06]  /*00c0*/  IMAD.SHL.U32 R22, R22, 0x4, RZ ;  /* 0x0000000416167824 */ /* 0x000fcc00078e00ff */
[----:B------:R-:W1:Y:S01]  /*00d0*/  LDC.64 R28, c[0x0][0x228] ;  /* 0x00008a00ff1c7b82 */ /* 0x000e620000000a00 */
[----:B------:R-:W-:-:S04]  /*00e0*/  SGXT R3, R3, 0x1 ;  /* 0x000000010303781a */ /* 0x000fc80000000200 */
[----:B------:R-:W-:Y:S02]  /*00f0*/  LEA.HI R6, R3, R22, RZ, 0x8 ;  /* 0x0000001603067211 */ /* 0x000fe400078f40ff */
[----:B---3--:R-:W-:Y:S02]  /*0100*/  LOP3.LUT R3, R0, 0x7f, RZ, 0xc0, !PT ;  /* 0x0000007f00037812 */ /* 0x008fe400078ec0ff */
[C---:B------:R-:W-:Y:S01]  /*0110*/  LOP3.LUT R7, R6.reuse, 0xffffff00, RZ, 0xc0, !PT ;  /* 0xffffff0006077812 */ /* 0x040fe200078ec0ff */
[----:B------:R-:W-:Y:S01]  /*0120*/  IMAD.SHL.U32 R6, R6, 0x100, RZ ;  /* 0x0000010006067824 */ /* 0x000fe200078e00ff */
[----:B----4-:R-:W-:-:S03]  /*0130*/  PRMT R3, R3, 0x6540, R2 ;  /* 0x0000654003037816 */ /* 0x010fc60000000002 */
[----:B------:R-:W-:Y:S01]  /*0140*/  IMAD.IADD R7, R22, 0x1, -R7 ;  /* 0x0000000116077824 */ /* 0x000fe200078e0a07 */
[----:B------:R-:W-:Y:S02]  /*0150*/  LOP3.LUT R8, R6, 0xffff0000, RZ, 0xc0, !PT ;  /* 0xffff000006087812 */ /* 0x000fe400078ec0ff */
[----:B------:R-:W-:Y:S01]  /*0160*/  LOP3.LUT R6, R3, 0x80, RZ, 0xfc, !PT ;  /* 0x0000008003067812 */ /* 0x000fe200078efcff */
[----:B--2---:R-:W-:Y:S01]  /*0170*/  IMAD.WIDE R14, R7, 0x4, R4 ;  /* 0x00000004070e7825 */ /* 0x004fe200078e0204 */
[----:B------:R-:W-:Y:S02]  /*0180*/  ISETP.GE.AND P1, PT, R3, 0x100, PT ;  /* 0x000001000300780c */ /* 0x000fe40003f26270 */
[----:B------:R-:W-:Y:S02]  /*0190*/  CS2R R4, SRZ ;  /* 0x0000000000047805 */ /* 0x000fe4000001ff00 */
[----:B------:R-:W-:Y:S01]  /*01a0*/  ISETP.GE.AND P0, PT, R6, 0x100, PT ;  /* 0x000001000600780c */ /* 0x000fe20003f06270 */
[----:B------:R-:W-:-:S04]  /*01b0*/  IMAD.IADD R8, R7, 0x1, R8 ;  /* 0x0000000107087824 */ /* 0x000fc800078e0208 */
[--C-:B------:R-:W-:Y:S02]  /*01c0*/  IMAD R20, R3, 0x100, R8.reuse ;  /* 0x0000010003147824 */ /* 0x100fe400078e0208 */
[----:B------:R-:W-:Y:S01]  /*01d0*/  IMAD R3, R6, 0x100, R8 ;  /* 0x0000010006037824 */ /* 0x000fe200078e0208 */
[----:B------:R-:W-:Y:S02]  /*01e0*/  CS2R R8, SRZ ;  /* 0x0000000000087805 */ /* 0x000fe4000001ff00 */
[----:B------:R-:W-:Y:S01]  /*01f0*/  CS2R R6, SRZ ;  /* 0x0000000000067805 */ /* 0x000fe2000001ff00 */
[----:B-----5:R-:W-:-:S04]  /*0200*/  IMAD.WIDE R16, R20, 0x4, R12 ;  /* 0x0000000414107825 */ /* 0x020fc800078e020c */
[----:B------:R-:W-:Y:S01]  /*0210*/  IMAD.WIDE R18, R3, 0x4, R12 ;  /* 0x0000000403127825 */ /* 0x000fe200078e020c */
[----:B------:R2:W3:Y:S04]  /*0220*/  @!P1 LDG.E.EL.128 R8, desc[UR6][R16.64] ;  /* 0x0000000610089981 */ /* 0x0004e8000c2e1d00 */
[----:B------:R-:W4:Y:S04]  /*0230*/  @!P0 LDG.E.EL.128 R4, desc[UR6][R18.64] ;  /* 0x0000000612048981 */ /* 0x000f28000c2e1d00 */
[----:B------:R-:W4:Y:S01]  /*0240*/  LDG.E.EL.128 R12, desc[UR6][R14.64] ;  /* 0x000000060e0c7981 */ /* 0x000f22000c2e1d00 */
[----:B------:R-:W-:-:S05]  /*0250*/  IMAD.SHL.U32 R21, R0, 0x4, RZ ;  /* 0x0000000400157824 */ /* 0x000fca00078e00ff */
[----:B------:R-:W-:-:S04]  /*0260*/  LOP3.LUT R23, R21, 0x1fc, RZ, 0xc0, !PT ;  /* 0x000001fc15177812 */ /* 0x000fc800078ec0ff */
[----:B------:R-:W-:Y:S01]  /*0270*/  LOP3.LUT R25, R23, 0x200, RZ, 0xfc, !PT ;  /* 0x0000020017197812 */ /* 0x000fe200078efcff */
[----:B0-----:R-:W-:-:S03]  /*0280*/  UPRMT UR4, UR5, 0x654, UR4 ;  /* 0x0000065405047896 */ /* 0x001fc60008000004 */
[----:B------:R-:W-:-:S04]  /*0290*/  SHF.R.U32.HI R25, RZ, 0x6, R25 ;  /* 0x00000006ff197819 */ /* 0x000fc80000011619 */
[----:B------:R-:W-:-:S05]  /*02a0*/  LOP3.LUT R25, R25, 0xc, RZ, 0xc0, !PT ;  /* 0x0000000c19197812 */ /* 0x000fca00078ec0ff */
[----:B--2---:R-:W-:Y:S01]  /*02b0*/  VIADD R16, R25, UR4 ;  /* 0x0000000419107c36 */ /* 0x004fe20008000000 */
[----:B------:R-:W-:-:S04]  /*02c0*/  LOP3.LUT R25, R0, 0x7f, RZ, 0xc0, !PT ;  /* 0x0000007f00197812 */ /* 0x000fc800078ec0ff */
[----:B------:R-:W-:Y:S02]  /*02d0*/  LEA R25, R25, UR4, 0x2 ;  /* 0x0000000419197c11 */ /* 0x000fe4000f8e10ff */
[----:B------:R-:W-:-:S04]  /*02e0*/  SHF.R.U32.HI R24, RZ, 0x4, R0 ;  /* 0x00000004ff187819 */ /* 0x000fc80000011600 */
[----:B------:R-:W-:-:S05]  /*02f0*/  LOP3.LUT R24, R24, 0x4, RZ, 0xc0, !PT ;  /* 0x0000000418187812 */ /* 0x000fca00078ec0ff */
[----:B------:R-:W-:-:S04]  /*0300*/  VIADD R24, R24, UR4 ;  /* 0x0000000418187c36 */ /* 0x000fc80008000000 */
[C---:B------:R-:W-:Y:S02]  /*0310*/  IMAD R24, R23.reuse, 0x4, R24 ;  /* 0x0000000417187824 */ /* 0x040fe400078e0218 */
[----:B------:R-:W-:Y:S01]  /*0320*/  IMAD R23, R23, 0x4, R16 ;  /* 0x0000000417177824 */ /* 0x000fe200078e0210 */
[----:B------:R-:W-:Y:S02]  /*0330*/  SHF.R.U32.HI R0, RZ, 0x6, R0 ;  /* 0x00000006ff007819 */ /* 0x000fe40000011600 */
[C---:B----4-:R-:W-:Y:S01]  /*0340*/  FSETP.GEU.AND P3, PT, R12.reuse, -R4, PT ;  /* 0x800000040c00720b */ /* 0x050fe20003f6e000 */
[C---:B------:R-:W-:Y:S01]  /*0350*/  FADD R4, R12.reuse, R4 ;  /* 0x000000040c047221 */ /* 0x040fe20000000000 */
[C---:B---3--:R-:W-:Y:S01]  /*0360*/  FSETP.GEU.AND P6, PT, R12.reuse, -R8, PT ;  /* 0x800000080c00720b */ /* 0x048fe20003fce000 */
[----:B------:R-:W-:Y:S01]  /*0370*/  FADD R8, R12, R8 ;  /* 0x000000080c087221 */ /* 0x000fe20000000000 */
[C---:B------:R-:W-:Y:S01]  /*0380*/  FSETP.GEU.AND P5, PT, R13.reuse, -R5, PT ;  /* 0x800000050d00720b */ /* 0x040fe20003fae000 */
[----:B------:R-:W-:Y:S01]  /*0390*/  FADD R5, R13, R5 ;  /* 0x000000050d057221 */ /* 0x000fe20000000000 */
[----:B------:R-:W-:-:S02]  /*03a0*/  FSEL R4, R4, RZ, P3 ;  /* 0x000000ff04047208 */ /* 0x000fc40001800000 */
[----:B------:R-:W-:Y:S02]  /*03b0*/  FSEL R8, R8, RZ, P6 ;  /* 0x000000ff08087208 */ /* 0x000fe40003000000 */
[----:B------:R-:W-:Y:S02]  /*03c0*/  FSEL R5, R5, RZ, P5 ;  /* 0x000000ff05057208 */ /* 0x000fe40002800000 */
[C---:B------:R-:W-:Y:S01]  /*03d0*/  FSETP.GEU.AND P2, PT, R13.reuse, -R9, PT ;  /* 0x800000090d00720b */ /* 0x040fe20003f4e000 */
[----:B------:R-:W-:Y:S01]  /*03e0*/  FADD R9, R13, R9 ;  /* 0x000000090d097221 */ /* 0x000fe20000000000 */
[C---:B------:R-:W-:Y:S01]  /*03f0*/  FSETP.GEU.AND P4, PT, R14.reuse, -R6, PT ;  /* 0x800000060e00720b */ /* 0x040fe20003f8e000 */
[C---:B------:R-:W-:Y:S01]  /*0400*/  FADD R6, R14.reuse, R6 ;  /* 0x000000060e067221 */ /* 0x040fe20000000000 */
[C---:B------:R-:W-:Y:S01]  /*0410*/  FSETP.GEU.AND P3, PT, R14.reuse, -R10, PT ;  /* 0x8000000a0e00720b */ /* 0x040fe20003f6e000 */
[----:B------:R-:W-:Y:S01]  /*0420*/  FADD R10, R14, R10 ;  /* 0x0000000a0e0a7221 */ /* 0x000fe20000000000 */
[C---:B------:R-:W-:Y:S01]  /*0430*/  FSETP.GEU.AND P6, PT, R15.reuse, -R7, PT ;  /* 0x800000070f00720b */ /* 0x040fe20003fce000 */
[C---:B------:R-:W-:Y:S01]  /*0440*/  FADD R7, R15.reuse, R7 ;  /* 0x000000070f077221 */ /* 0x040fe20000000000 */
[C---:B------:R-:W-:Y:S01]  /*0450*/  FSETP.GEU.AND P5, PT, R15.reuse, -R11, PT ;  /* 0x8000000b0f00720b */ /* 0x040fe20003fae000 */
[----:B------:R-:W-:Y:S01]  /*0460*/  FADD R11, R15, R11 ;  /* 0x0000000b0f0b7221 */ /* 0x000fe20000000000 */
[----:B------:R-:W-:-:S02]  /*0470*/  FSEL R9, R9, RZ, P2 ;  /* 0x000000ff09097208 */ /* 0x000fc40001000000 */
[----:B------:R-:W-:Y:S02]  /*0480*/  FSEL R6, R6, RZ, P4 ;  /* 0x000000ff06067208 */ /* 0x000fe40002000000 */
[----:B------:R-:W-:Y:S02]  /*0490*/  FSEL R10, R10, RZ, P3 ;  /* 0x000000ff0a0a7208 */ /* 0x000fe40001800000 */
[----:B------:R-:W-:Y:S02]  /*04a0*/  FSEL R11, R11, RZ, P5 ;  /* 0x000000ff0b0b7208 */ /* 0x000fe40002800000 */
[----:B------:R-:W-:Y:S01]  /*04b0*/  FSEL R7, R7, RZ, P6 ;  /* 0x000000ff07077208 */ /* 0x000fe20003000000 */
[----:B------:R-:W-:Y:S04]  /*04c0*/  STS [R25], R8 ;  /* 0x0000000819007388 */ /* 0x000fe80000000800 */
[----:B------:R-:W-:Y:S04]  /*04d0*/  STS [R25+0x404], R9 ;  /* 0x0004040919007388 */ /* 0x000fe80000000800 */
[----:B------:R-:W-:Y:S04]  /*04e0*/  STS [R25+0x808], R10 ;  /* 0x0008080a19007388 */ /* 0x000fe80000000800 */
[----:B------:R-:W-:Y:S04]  /*04f0*/  STS [R25+0xc0c], R11 ;  /* 0x000c0c0b19007388 */ /* 0x000fe80000000800 */
[----:B------:R-:W-:Y:S04]  /*0500*/  STS [R25+0x200], R4 ;  /* 0x0002000419007388 */ /* 0x000fe80000000800 */
[----:B------:R-:W-:Y:S04]  /*0510*/  STS [R25+0x604], R5 ;  /* 0x0006040519007388 */ /* 0x000fe80000000800 */
[----:B------:R-:W-:Y:S04]  /*0520*/  STS [R25+0xa08], R6 ;  /* 0x000a080619007388 */ /* 0x000fe80000000800 */
[----:B------:R0:W-:Y:S01]  /*0530*/  STS [R25+0xe0c], R7 ;  /* 0x000e0c0719007388 */ /* 0x0001e20000000800 */
[----:B------:R-:W-:Y:S01]  /*0540*/  BAR.SYNC.DEFER_BLOCKING 0x0 ;  /* 0x0000000000007b1d */ /* 0x000fe20000010000 */
[----:B0-----:R-:W-:-:S05]  /*0550*/  LOP3.LUT R25, R21, 0xfc, RZ, 0xc0, !PT ;  /* 0x000000fc15197812 */ /* 0x001fca00078ec0ff */
[----:B------:R-:W-:Y:S04]  /*0560*/  LDS R12, [R24] ;  /* 0x00000000180c7984 */ /* 0x000fe80000000800 */
[----:B------:R-:W-:Y:S04]  /*0570*/  LDS R13, [R24+0x4] ;  /* 0x00000400180d7984 */ /* 0x000fe80000000800 */
[----:B------:R-:W-:Y:S04]  /*0580*/  LDS R14, [R24+0x8] ;  /* 0x00000800180e7984 */ /* 0x000fe80000000800 */
[----:B------:R-:W0:Y:S04]  /*0590*/  LDS R15, [R24+0xc] ;  /* 0x00000c00180f7984 */ /* 0x000e280000000800 */
[----:B------:R-:W-:Y:S04]  /*05a0*/  LDS R16, [R23+0x800] ;  /* 0x0008000017107984 */ /* 0x000fe80000000800 */
[----:B------:R-:W-:Y:S04]  /*05b0*/  LDS R17, [R23+0x804] ;  /* 0x0008040017117984 */ /* 0x000fe80000000800 */
[----:B------:R-:W-:Y:S04]  /*05c0*/  LDS R18, [R23+0x808] ;  /* 0x0008080017127984 */ /* 0x000fe80000000800 */
[----:B------:R2:W3:Y:S01]  /*05d0*/  LDS R19, [R23+0x80c] ;  /* 0x00080c0017137984 */ /* 0x0004e20000000800 */
[----:B------:R-:W-:-:S02]  /*05e0*/  SGXT.U32 R21, R0, 0x1 ;  /* 0x000000010015781a */ /* 0x000fc40000000000 */
[----:B------:R-:W-:Y:S02]  /*05f0*/  PRMT R2, R25, 0x6540, R2 ;  /* 0x0000654019027816 */ /* 0x000fe40000000002 */
[----:B------:R-:W-:Y:S02]  /*0600*/  LOP3.LUT R21, R22, R21, RZ, 0xfc, !PT ;  /* 0x0000001516157212 */ /* 0x000fe400078efcff */
[----:B------:R-:W-:-:S03]  /*0610*/  ISETP.GE.AND P2, PT, R2, 0x100, PT ;  /* 0x000001000200780c */ /* 0x000fc60003f46270 */
[----:B------:R-:W-:-:S04]  /*0620*/  IMAD R21, R21, 0x100, R2 ;  /* 0x0000010015157824 */ /* 0x000fc800078e0202 */
[C---:B------:R-:W-:Y:S02]  /*0630*/  VIADD R25, R21.reuse, 0x200 ;  /* 0x0000020015197836 */ /* 0x040fe40000000000 */
[----:B--2---:R-:W-:-:S04]  /*0640*/  IMAD.WIDE R22, R21, 0x4, R26 ;  /* 0x0000000415167825 */ /* 0x004fc800078e021a */
[----:B------:R-:W-:-:S04]  /*0650*/  IMAD.WIDE R26, R25, 0x4, R26 ;  /* 0x00000004191a7825 */ /* 0x000fc800078e021a */
[--C-:B-1----:R-:W-:Y:S01]  /*0660*/  IMAD.WIDE R20, R20, 0x4, R28.reuse ;  /* 0x0000000414147825 */ /* 0x102fe200078e021c */
[----:B0-----:R0:W-:Y:S03]  /*0670*/  @!P2 STG.E.128 desc[UR6][R22.64], R12 ;  /* 0x0000000c1600a986 */ /* 0x0011e6000c101d06 */
[----:B------:R-:W-:Y:S01]  /*0680*/  IMAD.WIDE R28, R3, 0x4, R28 ;  /* 0x00000004031c7825 */ /* 0x000fe200078e021c */
[----:B---3--:R0:W-:Y:S04]  /*0690*/  @!P2 STG.E.128 desc[UR6][R26.64], R16 ;  /* 0x000000101a00a986 */ /* 0x0081e8000c101d06 */
[----:B------:R0:W-:Y:S02]  /*06a0*/  @!P1 STG.E.128 desc[UR6][R20.64], R8 ;  /* 0x0000000814009986 */ /* 0x0001e4000c101d06 */
[----:B0-----:R-:W-:Y:S05]  /*06b0*/  @P0 EXIT ;  /* 0x000000000000094d */ /* 0x001fea0003800000 */
[----:B------:R-:W-:Y:S01]  /*06c0*/  STG.E.128 desc[UR6][R28.64], R4 ;  /* 0x000000041c007986 */ /* 0x000fe2000c101d06 */
[----:B------:R-:W-:Y:S05]  /*06d0*/  EXIT ;  /* 0x000000000000794d */ /* 0x000fea0003800000 */
.L_x_0:
[----:B------:R-:W-:-:S00]  /*06e0*/  BRA `(.L_x_0) ;  /* 0xfffffffc00fc7947 */ /* 0x000fc0000383ffff */
[----:B------:R-:W-:-:S00]  /*06f0*/  NOP ;  /* 0x0000000000007918 */ /* 0x000fc00000000000 */
        /* <DEDUP_REMOVED lines=8> */
.L_x_1:


//--------------------- .nv.shared.triton_poi_fused_convolution_max_pool2d_with_indices_relu_12 --------------------------
	.section	.nv.shared.triton_poi_fused_convolution_max_pool2d_with_indices_relu_12,"aw",@nobits
	.sectionflags	@""
	.align	16
	.zero		1024


//--------------------- .nv.constant0.triton_poi_fused_convolution_max_pool2d_with_indices_relu_12 --------------------------
	.section	.nv.constant0.triton_poi_fused_convolution_max_pool2d_with_indices_relu_12,"a",@progbits
	.sectionflags	@""
	.align	4
.nv.constant0.triton_poi_fused_convolution_max_pool2d_with_indices_relu_12:
	.zero		568
